	.headerflags	@"EF_CUDA_TEXMODE_UNIFIED EF_CUDA_64BIT_ADDRESS EF_CUDA_ACCELERATORS EF_CUDA_SM90 EF_CUDA_VIRTUAL_SM(EF_CUDA_SM90)"
	.elftype	@"ET_EXEC"


//--------------------- .nv.info                  --------------------------
	.section	.nv.info,"",@"SHT_CUDA_INFO"
	.align	4


	//----- nvinfo : EIATTR_REGCOUNT
	.align		4
        /*0000*/ 	.byte	0x04, 0x2f
        /*0002*/ 	.short	(.L_3 - .L_2)
	.align		4
.L_2:
        /*0004*/ 	.word	index@(triton_poi_fused__native_batch_norm_legit_no_training_hardtanh_3)
        /*0008*/ 	.word	0x00000017


	//----- nvinfo : EIATTR_MIN_STACK_SIZE
	.align		4
.L_3:
        /*000c*/ 	.byte	0x04, 0x12
        /*000e*/ 	.short	(.L_5 - .L_4)
	.align		4
.L_4:
        /*0010*/ 	.word	index@(triton_poi_fused__native_batch_norm_legit_no_training_hardtanh_3)
        /*0014*/ 	.word	0x00000000


	//----- nvinfo : EIATTR_FRAME_SIZE
	.align		4
.L_5:
        /*0018*/ 	.byte	0x04, 0x11
        /*001a*/ 	.short	(.L_7 - .L_6)
	.align		4
.L_6:
        /*001c*/ 	.word	index@(triton_poi_fused__native_batch_norm_legit_no_training_hardtanh_3)
        /*0020*/ 	.word	0x00000000


	//----- nvinfo : EIATTR_MIN_STACK_SIZE
	.align		4
.L_7:
        /*0024*/ 	.byte	0x04, 0x12
        /*0026*/ 	.short	(.L_9 - .L_8)
	.align		4
.L_8:
        /*0028*/ 	.word	index@(triton_poi_fused__native_batch_norm_legit_no_training_hardtanh_3)
        /*002c*/ 	.word	0x00000000
.L_9:


//--------------------- .nv.info.triton_poi_fused__native_batch_norm_legit_no_training_hardtanh_3 --------------------------
	.section	.nv.info.triton_poi_fused__native_batch_norm_legit_no_training_hardtanh_3,"",@"SHT_CUDA_INFO"
	.sectionflags	@""
	.align	4


	//----- nvinfo : EIATTR_CUDA_API_VERSION
	.align		4
        /*0000*/ 	.byte	0x04, 0x37
        /*0002*/ 	.short	(.L_11 - .L_10)
.L_10:
        /*0004*/ 	.word	0x0000007c


	//----- nvinfo : EIATTR_KPARAM_INFO
	.align		4
.L_11:
        /*0008*/ 	.byte	0x04, 0x17
        /*000a*/ 	.short	(.L_13 - .L_12)
.L_12:
        /*000c*/ 	.word	0x00000000
        /*0010*/ 	.short	0x0006
        /*0012*/ 	.short	0x0030
        /*0014*/ 	.byte	0x00, 0xf0, 0x11, 0x00


	//----- nvinfo : EIATTR_KPARAM_INFO
	.align		4
.L_13:
        /*0018*/ 	.byte	0x04, 0x17
        /*001a*/ 	.short	(.L_15 - .L_14)
.L_14:
        /*001c*/ 	.word	0x00000000
        /*0020*/ 	.short	0x0005
        /*0022*/ 	.short	0x0028
        /*0024*/ 	.byte	0x00, 0xf4, 0x21, 0x00


	//----- nvinfo : EIATTR_KPARAM_INFO
	.align		4
.L_15:
        /*0028*/ 	.byte	0x04, 0x17
        /*002a*/ 	.short	(.L_17 - .L_16)
.L_16:
        /*002c*/ 	.word	0x00000000
        /*0030*/ 	.short	0x0004
        /*0032*/ 	.short	0x0020
        /*0034*/ 	.byte	0x00, 0xf4, 0x21, 0x00


	//----- nvinfo : EIATTR_KPARAM_INFO
	.align		4
.L_17:
        /*0038*/ 	.byte	0x04, 0x17
        /*003a*/ 	.short	(.L_19 - .L_18)
.L_18:
        /*003c*/ 	.word	0x00000000
        /*0040*/ 	.short	0x0003
        /*0042*/ 	.short	0x0018
        /*0044*/ 	.byte	0x00, 0xf4, 0x21, 0x00


	//----- nvinfo : EIATTR_KPARAM_INFO
	.align		4
.L_19:
        /*0048*/ 	.byte	0x04, 0x17
        /*004a*/ 	.short	(.L_21 - .L_20)
.L_20:
        /*004c*/ 	.word	0x00000000
        /*0050*/ 	.short	0x0002
        /*0052*/ 	.short	0x0010
        /*0054*/ 	.byte	0x00, 0xf4, 0x21, 0x00


	//----- nvinfo : EIATTR_KPARAM_INFO
	.align		4
.L_21:
        /*0058*/ 	.byte	0x04, 0x17
        /*005a*/ 	.short	(.L_23 - .L_22)
.L_22:
        /*005c*/ 	.word	0x00000000
        /*0060*/ 	.short	0x0001
        /*0062*/ 	.short	0x0008
        /*0064*/ 	.byte	0x00, 0xf4, 0x21, 0x00


	//----- nvinfo : EIATTR_KPARAM_INFO
	.align		4
.L_23:
        /*0068*/ 	.byte	0x04, 0x17
        /*006a*/ 	.short	(.L_25 - .L_24)
.L_24:
        /*006c*/ 	.word	0x00000000
        /*0070*/ 	.short	0x0000
        /*0072*/ 	.short	0x0000
        /*0074*/ 	.byte	0x00, 0xf4, 0x21, 0x00


	//----- nvinfo : EIATTR_SPARSE_MMA_MASK
	.align		4
.L_25:
        /*0078*/ 	.byte	0x03, 0x50
        /*007a*/ 	.short	0x0000


	//----- nvinfo : EIATTR_MAXREG_COUNT
	.align		4
        /*007c*/ 	.byte	0x03, 0x1b
        /*007e*/ 	.short	0x00ff


	//----- nvinfo : EIATTR_EXIT_INSTR_OFFSETS
	.align		4
        /*0080*/ 	.byte	0x04, 0x1c
        /*0082*/ 	.short	(.L_27 - .L_26)


	//   ....[0]....
.L_26:
        /*0084*/ 	.word	0x00000480


	//   ....[1]....
        /*0088*/ 	.word	0x000004a0


	//----- nvinfo : EIATTR_REQNTID
	.align		4
.L_27:
        /*008c*/ 	.byte	0x04, 0x10
        /*008e*/ 	.short	(.L_29 - .L_28)
.L_28:
        /*0090*/ 	.word	0x00000080
        /*0094*/ 	.word	0x00000001
        /*0098*/ 	.word	0x00000001


	//----- nvinfo : EIATTR_CBANK_PARAM_SIZE
	.align		4
.L_29:
        /*009c*/ 	.byte	0x03, 0x19
        /*009e*/ 	.short	0x0034


	//----- nvinfo : EIATTR_PARAM_CBANK
	.align		4
        /*00a0*/ 	.byte	0x04, 0x0a
        /*00a2*/ 	.short	(.L_31 - .L_30)
	.align		4
.L_30:
        /*00a4*/ 	.word	index@(.nv.constant0.triton_poi_fused__native_batch_norm_legit_no_training_hardtanh_3)
        /*00a8*/ 	.short	0x0210
        /*00aa*/ 	.short	0x0034


	//----- nvinfo : EIATTR_SW_WAR
	.align		4
.L_31:
        /*00ac*/ 	.byte	0x04, 0x36
        /*00ae*/ 	.short	(.L_33 - .L_32)
.L_32:
        /*00b0*/ 	.word	0x00000008
.L_33:


//--------------------- .nv.callgraph             --------------------------
	.section	.nv.callgraph,"",@"SHT_CUDA_CALLGRAPH"
	.align	4
	.sectionentsize	8
	.align		4
        /*0000*/ 	.word	0x00000000
	.align		4
        /*0004*/ 	.word	0xffffffff
	.align		4
        /*0008*/ 	.word	0x00000000
	.align		4
        /*000c*/ 	.word	0xfffffffe
	.align		4
        /*0010*/ 	.word	0x00000000
	.align		4
        /*0014*/ 	.word	0xfffffffd
	.align		4
        /*0018*/ 	.word	0x00000000
	.align		4
        /*001c*/ 	.word	0xfffffffc


//--------------------- .nv.constant4             --------------------------
	.section	.nv.constant4,"a",@progbits
	.align	8
	.align		8
.nv.constant4:
        /*0000*/ 	.dword	_$_str
	.align		8
        /*0008*/ 	.dword	_$_str_$_2


//--------------------- .text.triton_poi_fused__native_batch_norm_legit_no_training_hardtanh_3 --------------------------
	.section	.text.triton_poi_fused__native_batch_norm_legit_no_training_hardtanh_3,"ax",@progbits
	.align	128
        .global         triton_poi_fused__native_batch_norm_legit_no_training_hardtanh_3
        .type           triton_poi_fused__native_batch_norm_legit_no_training_hardtanh_3,@function
        .size           triton_poi_fused__native_batch_norm_legit_no_training_hardtanh_3,(.L_x_1 - triton_poi_fused__native_batch_norm_legit_no_training_hardtanh_3)
        .other          triton_poi_fused__native_batch_norm_legit_no_training_hardtanh_3,@"STO_CUDA_ENTRY STV_DEFAULT"
triton_poi_fused__native_batch_norm_legit_no_training_hardtanh_3:
.text.triton_poi_fused__native_batch_norm_legit_no_training_hardtanh_3:
[----:B------:R-:W0:Y:S01]  /*0000*/  LDC R1, c[0x0][0x28] ;  /* 0x00000a00ff017b82 */ /* 0x000e220000000800 */
[----:B------:R-:W1:Y:S07]  /*0010*/  S2R R0, SR_TID.X ;  /* 0x0000000000007919 */ /* 0x000e6e0000002100 */
[----:B------:R-:W2:Y:S01]  /*0020*/  LDC.64 R8, c[0x0][0x220] ;  /* 0x00008800ff087b82 */ /* 0x000ea20000000a00 */
[----:B------:R-:W-:Y:S01]  /*0030*/  ULDC.64 UR4, c[0x0][0x208] ;  /* 0x0000820000047ab9 */ /* 0x000fe20000000a00 */
[----:B------:R-:W3:Y:S06]  /*0040*/  S2R R5, SR_CTAID.X ;  /* 0x0000000000057919 */ /* 0x000eec0000002500 */
[----:B------:R-:W4:Y:S08]  /*0050*/  LDC.64 R14, c[0x0][0x218] ;  /* 0x00008600ff0e7b82 */ /* 0x000f300000000a00 */
[----:B------:R-:W5:Y:S08]  /*0060*/  LDC.64 R12, c[0x0][0x210] ;  /* 0x00008400ff0c7b82 */ /* 0x000f700000000a00 */
[----:B------:R-:W5:Y:S01]  /*0070*/  LDC.64 R16, c[0x0][0x228] ;  /* 0x00008a00ff107b82 */ /* 0x000f620000000a00 */
[----:B-1----:R-:W-:-:S07]  /*0080*/  IMAD.SHL.U32 R0, R0, 0x2, RZ ;  /* 0x0000000200007824 */ /* 0x002fce00078e00ff */
[----:B------:R-:W1:Y:S01]  /*0090*/  LDC.64 R18, c[0x0][0x230] ;  /* 0x00008c00ff127b82 */ /* 0x000e620000000a00 */
[----:B---3--:R-:W-:Y:S02]  /*00a0*/  SHF.R.S32.HI R3, RZ, 0x17, R5 ;  /* 0x00000017ff037819 */ /* 0x008fe40000011405 */
[----:B------:R-:W-:Y:S02]  /*00b0*/  LOP3.LUT R0, R0, 0xfe, RZ, 0xc0, !PT ;  /* 0x000000fe00007812 */ /* 0x000fe400078ec0ff */
[----:B------:R-:W-:-:S03]  /*00c0*/  SGXT R3, R3, 0x1 ;  /* 0x000000010303781a */ /* 0x000fc60000000200 */
[----:B------:R-:W-:-:S05]  /*00d0*/  IMAD R0, R5, 0x100, R0 ;  /* 0x0000010005007824 */ /* 0x000fca00078e0200 */
[----:B------:R-:W-:Y:S02]  /*00e0*/  LEA.HI R3, R3, R0, RZ, 0x5 ;  /* 0x0000000003037211 */ /* 0x000fe400078f28ff */
[----:B------:R-:W-:Y:S02]  /*00f0*/  ISETP.GE.AND P0, PT, R0, 0x800, PT ;  /* 0x000008000000780c */ /* 0x000fe40003f06270 */
[----:B------:R-:W-:-:S05]  /*0100*/  LOP3.LUT R3, R3, 0xffffffe0, RZ, 0xc0, !PT ;  /* 0xffffffe003037812 */ /* 0x000fca00078ec0ff */
[----:B------:R-:W-:Y:S01]  /*0110*/  IMAD.IADD R11, R0, 0x1, -R3 ;  /* 0x00000001000b7824 */ /* 0x000fe200078e0a03 */
[----:B------:R-:W-:-:S03]  /*0120*/  CS2R R2, SRZ ;  /* 0x0000000000027805 */ /* 0x000fc6000001ff00 */
[----:B--2---:R-:W-:-:S05]  /*0130*/  IMAD.WIDE R8, R11, 0x4, R8 ;  /* 0x000000040b087825 */ /* 0x004fca00078e0208 */
[----:B------:R2:W3:Y:S01]  /*0140*/  @!P0 LDG.E.EL.64 R2, desc[UR4][R8.64] ;  /* 0x0000000408028981 */ /* 0x0004e2000c2e1b00 */
[----:B------:R-:W-:Y:S02]  /*0150*/  CS2R R4, SRZ ;  /* 0x0000000000047805 */ /* 0x000fe4000001ff00 */
[----:B------:R-:W-:Y:S01]  /*0160*/  CS2R R6, SRZ ;  /* 0x0000000000067805 */ /* 0x000fe2000001ff00 */
[----:B----4-:R-:W-:-:S04]  /*0170*/  IMAD.WIDE R14, R11, 0x4, R14 ;  /* 0x000000040b0e7825 */ /* 0x010fc800078e020e */
[----:B-----5:R-:W-:Y:S01]  /*0180*/  IMAD.WIDE R12, R0, 0x4, R12 ;  /* 0x00000004000c7825 */ /* 0x020fe200078e020c */
[----:B------:R-:W4:Y:S01]  /*0190*/  @!P0 LDG.E.EL.64 R4, desc[UR4][R14.64] ;  /* 0x000000040e048981 */ /* 0x000f22000c2e1b00 */
[----:B--2---:R-:W-:Y:S02]  /*01a0*/  CS2R R8, SRZ ;  /* 0x0000000000087805 */ /* 0x004fe4000001ff00 */
[C---:B0-----:R-:W-:Y:S01]  /*01b0*/  IMAD.WIDE R16, R11.reuse, 0x4, R16 ;  /* 0x000000040b107825 */ /* 0x041fe200078e0210 */
[----:B------:R0:W4:Y:S03]  /*01c0*/  @!P0 LDG.E.64 R6, desc[UR4][R12.64] ;  /* 0x000000040c068981 */ /* 0x000126000c1e1b00 */
[----:B-1----:R-:W-:Y:S01]  /*01d0*/  IMAD.WIDE R18, R11, 0x4, R18 ;  /* 0x000000040b127825 */ /* 0x002fe200078e0212 */
[----:B------:R-:W-:-:S04]  /*01e0*/  CS2R R10, SRZ ;  /* 0x00000000000a7805 */ /* 0x000fc8000001ff00 */
[----:B------:R-:W2:Y:S04]  /*01f0*/  @!P0 LDG.E.EL.64 R8, desc[UR4][R18.64] ;  /* 0x0000000412088981 */ /* 0x000ea8000c2e1b00 */
[----:B------:R-:W2:Y:S01]  /*0200*/  @!P0 LDG.E.EL.64 R10, desc[UR4][R16.64] ;  /* 0x00000004100a8981 */ /* 0x000ea2000c2e1b00 */
[----:B0-----:R-:W-:Y:S02]  /*0210*/  IMAD.MOV.U32 R13, RZ, RZ, 0x3e800000 ;  /* 0x3e800000ff0d7424 */ /* 0x001fe400078e00ff */
[----:B---3--:R-:W-:Y:S01]  /*0220*/  FADD R2, R2, 9.9999997473787516356e-06 ;  /* 0x3727c5ac02027421 */ /* 0x008fe20000000000 */
[----:B------:R-:W-:-:S03]  /*0230*/  FADD R3, R3, 9.9999997473787516356e-06 ;  /* 0x3727c5ac03037421 */ /* 0x000fc60000000000 */
[----:B------:R-:W0:Y:S08]  /*0240*/  MUFU.SQRT R20, R2 ;  /* 0x0000000200147308 */ /* 0x000e300000002000 */
[----:B------:R-:W1:Y:S01]  /*0250*/  MUFU.SQRT R14, R3 ;  /* 0x00000003000e7308 */ /* 0x000e620000002000 */
[C---:B0-----:R-:W-:Y:S02]  /*0260*/  FSETP.GT.AND P1, PT, R20.reuse, 8.50705917302346158658e+37, PT ;  /* 0x7e8000001400780b */ /* 0x041fe40003f24000 */
[----:B------:R-:W-:-:S02]  /*0270*/  FSETP.GEU.AND P3, PT, R20, 1.175494350822287508e-38, PT ;  /* 0x008000001400780b */ /* 0x000fc40003f6e000 */
[C---:B-1----:R-:W-:Y:S02]  /*0280*/  FSETP.GT.AND P2, PT, R14.reuse, 8.50705917302346158658e+37, PT ;  /* 0x7e8000000e00780b */ /* 0x042fe40003f44000 */
[----:B------:R-:W-:-:S07]  /*0290*/  FSETP.GEU.AND P4, PT, R14, 1.175494350822287508e-38, PT ;  /* 0x008000000e00780b */ /* 0x000fce0003f8e000 */
[----:B------:R-:W-:-:S04]  /*02a0*/  @P1 FMUL R20, R20, 0.25 ;  /* 0x3e80000014141820 */ /* 0x000fc80000400000 */
[----:B------:R-:W-:Y:S01]  /*02b0*/  @!P3 FMUL R20, R20, 16777216 ;  /* 0x4b8000001414b820 */ /* 0x000fe20000400000 */
[----:B------:R-:W-:-:S04]  /*02c0*/  @P2 FMUL R14, R14, 0.25 ;  /* 0x3e8000000e0e2820 */ /* 0x000fc80000400000 */
[----:B------:R-:W-:Y:S01]  /*02d0*/  @!P4 FMUL R14, R14, 16777216 ;  /* 0x4b8000000e0ec820 */ /* 0x000fe20000400000 */
[----:B------:R-:W0:Y:S01]  /*02e0*/  MUFU.RCP R20, R20 ;  /* 0x0000001400147308 */ /* 0x000e220000001000 */
[----:B------:R-:W-:-:S07]  /*02f0*/  FSEL R3, R13, 1, P1 ;  /* 0x3f8000000d037808 */ /* 0x000fce0000800000 */
[----:B------:R-:W1:Y:S01]  /*0300*/  MUFU.RCP R14, R14 ;  /* 0x0000000e000e7308 */ /* 0x000e620000001000 */
[----:B------:R-:W-:Y:S01]  /*0310*/  FSEL R13, R13, 1, P2 ;  /* 0x3f8000000d0d7808 */ /* 0x000fe20001000000 */
[----:B------:R-:W-:Y:S01]  /*0320*/  @!P3 FMUL R3, R3, 16777216 ;  /* 0x4b8000000303b820 */ /* 0x000fe20000400000 */
[----:B----4-:R-:W-:-:S03]  /*0330*/  FADD R4, -R4, R6 ;  /* 0x0000000604047221 */ /* 0x010fc60000000100 */
[----:B------:R-:W-:Y:S01]  /*0340*/  @!P4 FMUL R13, R13, 16777216 ;  /* 0x4b8000000d0dc820 */ /* 0x000fe20000400000 */
[----:B0-----:R-:W-:Y:S01]  /*0350*/  FMUL R3, R20, R3 ;  /* 0x0000000314037220 */ /* 0x001fe20000400000 */
[----:B------:R-:W-:-:S03]  /*0360*/  FADD R5, -R5, R7 ;  /* 0x0000000705057221 */ /* 0x000fc60000000100 */
[----:B------:R-:W-:Y:S01]  /*0370*/  FMUL R7, R4, R3 ;  /* 0x0000000304077220 */ /* 0x000fe20000400000 */
[----:B-1----:R-:W-:-:S03]  /*0380*/  FMUL R2, R14, R13 ;  /* 0x0000000d0e027220 */ /* 0x002fc60000400000 */
[----:B--2---:R-:W-:Y:S01]  /*0390*/  FFMA R7, R7, R10, R8 ;  /* 0x0000000a07077223 */ /* 0x004fe20000000008 */
[----:B------:R-:W-:Y:S02]  /*03a0*/  FMUL R4, R5, R2 ;  /* 0x0000000205047220 */ /* 0x000fe40000400000 */
[----:B------:R-:W0:Y:S02]  /*03b0*/  LDC.64 R2, c[0x0][0x238] ;  /* 0x00008e00ff027b82 */ /* 0x000e240000000a00 */
[----:B------:R-:W-:Y:S01]  /*03c0*/  FFMA R4, R4, R11, R9 ;  /* 0x0000000b04047223 */ /* 0x000fe20000000009 */
[----:B------:R-:W-:-:S04]  /*03d0*/  FSETP.GTU.AND P1, PT, R7, RZ, PT ;  /* 0x000000ff0700720b */ /* 0x000fc80003f2c000 */
[C---:B------:R-:W-:Y:S02]  /*03e0*/  FSETP.GTU.AND P2, PT, R4.reuse, RZ, PT ;  /* 0x000000ff0400720b */ /* 0x040fe40003f4c000 */
[----:B------:R-:W-:Y:S02]  /*03f0*/  FSEL R6, R7, RZ, P1 ;  /* 0x000000ff07067208 */ /* 0x000fe40000800000 */
[----:B------:R-:W-:Y:S02]  /*0400*/  FSEL R7, R4, RZ, P2 ;  /* 0x000000ff04077208 */ /* 0x000fe40001000000 */
[C---:B------:R-:W-:Y:S02]  /*0410*/  FSETP.GEU.AND P3, PT, R6.reuse, 6, PT ;  /* 0x40c000000600780b */ /* 0x040fe40003f6e000 */
[----:B------:R-:W-:Y:S02]  /*0420*/  FSETP.GEU.AND P4, PT, R7, 6, PT ;  /* 0x40c000000700780b */ /* 0x000fe40003f8e000 */
[----:B------:R-:W-:-:S02]  /*0430*/  FSETP.NAN.AND P1, PT, R6, R6, PT ;  /* 0x000000060600720b */ /* 0x000fc40003f28000 */
[----:B------:R-:W-:Y:S01]  /*0440*/  FSETP.NAN.AND P2, PT, R7, R7, PT ;  /* 0x000000070700720b */ /* 0x000fe20003f48000 */
[----:B0-----:R-:W-:-:S06]  /*0450*/  IMAD.WIDE R2, R0, 0x4, R2 ;  /* 0x0000000400027825 */ /* 0x001fcc00078e0202 */
[----:B------:R-:W-:Y:S02]  /*0460*/  @P3 SEL R6, R6, 0x40c00000, P1 ;  /* 0x40c0000006063807 */ /* 0x000fe40000800000 */
[----:B------:R-:W-:Y:S01]  /*0470*/  @P4 SEL R7, R7, 0x40c00000, P2 ;  /* 0x40c0000007074807 */ /* 0x000fe20001000000 */
[----:B------:R-:W-:Y:S06]  /*0480*/  @P0 EXIT ;  /* 0x000000000000094d */ /* 0x000fec0003800000 */
[----:B------:R-:W-:Y:S01]  /*0490*/  STG.E.64 desc[UR4][R2.64], R6 ;  /* 0x0000000602007986 */ /* 0x000fe2000c101b04 */
[----:B------:R-:W-:Y:S05]  /*04a0*/  EXIT ;  /* 0x000000000000794d */ /* 0x000fea0003800000 */
.L_x_0:
[----:B------:R-:W-:-:S00]  /*04b0*/  BRA `(.L_x_0) ;  /* 0xfffffffc00fc7947 */ /* 0x000fc0000383ffff */
[----:B------:R-:W-:-:S00]  /*04c0*/  NOP ;  /* 0x0000000000007918 */ /* 0x000fc00000000000 */
        /* <DEDUP_REMOVED lines=11> */
.L_x_1:


//--------------------- .nv.global.init           --------------------------
	.section	.nv.global.init,"aw",@progbits
.nv.global.init:
	.type		_$_str,@object
	.size		_$_str,(_$_str_$_2 - _$_str)
_$_str:
        /*0000*/ 	.byte	0x5f, 0x5f, 0x43, 0x55, 0x44, 0x41, 0x5f, 0x46, 0x54, 0x5a, 0x00
	.type		_$_str_$_2,@object
	.size		_$_str_$_2,(.L_1 - _$_str_$_2)
_$_str_$_2:
        /*000b*/ 	.byte	0x5f, 0x5f, 0x43, 0x55, 0x44, 0x41, 0x5f, 0x50, 0x52, 0x45, 0x43, 0x5f, 0x53, 0x51, 0x52, 0x54
        /*001b*/ 	.byte	0x00
.L_1:


//--------------------- .nv.constant0.triton_poi_fused__native_batch_norm_legit_no_training_hardtanh_3 --------------------------
	.section	.nv.constant0.triton_poi_fused__native_batch_norm_legit_no_training_hardtanh_3,"a",@progbits
	.sectionflags	@""
	.align	4
.nv.constant0.triton_poi_fused__native_batch_norm_legit_no_training_hardtanh_3:
	.zero		580
